	.headerflags	@"EF_CUDA_TEXMODE_UNIFIED EF_CUDA_64BIT_ADDRESS EF_CUDA_ACCELERATORS EF_CUDA_SM90 EF_CUDA_VIRTUAL_SM(EF_CUDA_SM90)"
	.elftype	@"ET_EXEC"


//--------------------- .nv.info                  --------------------------
	.section	.nv.info,"",@"SHT_CUDA_INFO"
	.align	4


	//----- nvinfo : EIATTR_REGCOUNT
	.align		4
        /*0000*/ 	.byte	0x04, 0x2f
        /*0002*/ 	.short	(.L_1 - .L_0)
	.align		4
.L_0:
        /*0004*/ 	.word	index@(triton_poi_fused_11)
        /*0008*/ 	.word	0x0000001b


	//----- nvinfo : EIATTR_MIN_STACK_SIZE
	.align		4
.L_1:
        /*000c*/ 	.byte	0x04, 0x12
        /*000e*/ 	.short	(.L_3 - .L_2)
	.align		4
.L_2:
        /*0010*/ 	.word	index@(triton_poi_fused_11)
        /*0014*/ 	.word	0x00000000


	//----- nvinfo : EIATTR_FRAME_SIZE
	.align		4
.L_3:
        /*0018*/ 	.byte	0x04, 0x11
        /*001a*/ 	.short	(.L_5 - .L_4)
	.align		4
.L_4:
        /*001c*/ 	.word	index@(triton_poi_fused_11)
        /*0020*/ 	.word	0x00000000


	//----- nvinfo : EIATTR_MIN_STACK_SIZE
	.align		4
.L_5:
        /*0024*/ 	.byte	0x04, 0x12
        /*0026*/ 	.short	(.L_7 - .L_6)
	.align		4
.L_6:
        /*0028*/ 	.word	index@(triton_poi_fused_11)
        /*002c*/ 	.word	0x00000000
.L_7:


//--------------------- .nv.info.triton_poi_fused_11 --------------------------
	.section	.nv.info.triton_poi_fused_11,"",@"SHT_CUDA_INFO"
	.sectionflags	@""
	.align	4


	//----- nvinfo : EIATTR_CUDA_API_VERSION
	.align		4
        /*0000*/ 	.byte	0x04, 0x37
        /*0002*/ 	.short	(.L_9 - .L_8)
.L_8:
        /*0004*/ 	.word	0x0000007c


	//----- nvinfo : EIATTR_KPARAM_INFO
	.align		4
.L_9:
        /*0008*/ 	.byte	0x04, 0x17
        /*000a*/ 	.short	(.L_11 - .L_10)
.L_10:
        /*000c*/ 	.word	0x00000000
        /*0010*/ 	.short	0x0003
        /*0012*/ 	.short	0x0014
        /*0014*/ 	.byte	0x00, 0xf0, 0x11, 0x00


	//----- nvinfo : EIATTR_KPARAM_INFO
	.align		4
.L_11:
        /*0018*/ 	.byte	0x04, 0x17
        /*001a*/ 	.short	(.L_13 - .L_12)
.L_12:
        /*001c*/ 	.word	0x00000000
        /*0020*/ 	.short	0x0002
        /*0022*/ 	.short	0x0010
        /*0024*/ 	.byte	0x00, 0xf0, 0x11, 0x00


	//----- nvinfo : EIATTR_KPARAM_INFO
	.align		4
.L_13:
        /*0028*/ 	.byte	0x04, 0x17
        /*002a*/ 	.short	(.L_15 - .L_14)
.L_14:
        /*002c*/ 	.word	0x00000000
        /*0030*/ 	.short	0x0001
        /*0032*/ 	.short	0x0008
        /*0034*/ 	.byte	0x00, 0xf4, 0x21, 0x00


	//----- nvinfo : EIATTR_KPARAM_INFO
	.align		4
.L_15:
        /*0038*/ 	.byte	0x04, 0x17
        /*003a*/ 	.short	(.L_17 - .L_16)
.L_16:
        /*003c*/ 	.word	0x00000000
        /*0040*/ 	.short	0x0000
        /*0042*/ 	.short	0x0000
        /*0044*/ 	.byte	0x00, 0xf4, 0x21, 0x00


	//----- nvinfo : EIATTR_SPARSE_MMA_MASK
	.align		4
.L_17:
        /*0048*/ 	.byte	0x03, 0x50
        /*004a*/ 	.short	0x0000


	//----- nvinfo : EIATTR_MAXREG_COUNT
	.align		4
        /*004c*/ 	.byte	0x03, 0x1b
        /*004e*/ 	.short	0x00ff


	//----- nvinfo : EIATTR_EXIT_INSTR_OFFSETS
	.align		4
        /*0050*/ 	.byte	0x04, 0x1c
        /*0052*/ 	.short	(.L_19 - .L_18)


	//   ....[0]....
.L_18:
        /*0054*/ 	.word	0x00000550


	//   ....[1]....
        /*0058*/ 	.word	0x000005a0


	//----- nvinfo : EIATTR_REQNTID
	.align		4
.L_19:
        /*005c*/ 	.byte	0x04, 0x10
        /*005e*/ 	.short	(.L_21 - .L_20)
.L_20:
        /*0060*/ 	.word	0x00000080
        /*0064*/ 	.word	0x00000001
        /*0068*/ 	.word	0x00000001


	//----- nvinfo : EIATTR_CBANK_PARAM_SIZE
	.align		4
.L_21:
        /*006c*/ 	.byte	0x03, 0x19
        /*006e*/ 	.short	0x0018


	//----- nvinfo : EIATTR_PARAM_CBANK
	.align		4
        /*0070*/ 	.byte	0x04, 0x0a
        /*0072*/ 	.short	(.L_23 - .L_22)
	.align		4
.L_22:
        /*0074*/ 	.word	index@(.nv.constant0.triton_poi_fused_11)
        /*0078*/ 	.short	0x0210
        /*007a*/ 	.short	0x0018


	//----- nvinfo : EIATTR_SW_WAR
	.align		4
.L_23:
        /*007c*/ 	.byte	0x04, 0x36
        /*007e*/ 	.short	(.L_25 - .L_24)
.L_24:
        /*0080*/ 	.word	0x00000008
.L_25:


//--------------------- .nv.callgraph             --------------------------
	.section	.nv.callgraph,"",@"SHT_CUDA_CALLGRAPH"
	.align	4
	.sectionentsize	8
	.align		4
        /*0000*/ 	.word	0x00000000
	.align		4
        /*0004*/ 	.word	0xffffffff
	.align		4
        /*0008*/ 	.word	0x00000000
	.align		4
        /*000c*/ 	.word	0xfffffffe
	.align		4
        /*0010*/ 	.word	0x00000000
	.align		4
        /*0014*/ 	.word	0xfffffffd
	.align		4
        /*0018*/ 	.word	0x00000000
	.align		4
        /*001c*/ 	.word	0xfffffffc


//--------------------- .text.triton_poi_fused_11 --------------------------
	.section	.text.triton_poi_fused_11,"ax",@progbits
	.sectionflags	@"SHF_BARRIERS=1"
	.align	128
        .global         triton_poi_fused_11
        .type           triton_poi_fused_11,@function
        .size           triton_poi_fused_11,(.L_x_1 - triton_poi_fused_11)
        .other          triton_poi_fused_11,@"STO_CUDA_ENTRY STV_DEFAULT"
triton_poi_fused_11:
.text.triton_poi_fused_11:
[----:B------:R-:W0:Y:S02]  /*0000*/  LDC R1, c[0x0][0x28] ;  /* 0x00000a00ff017b82 */ /* 0x000e240000000800 */
[----:B------:R-:W1:Y:S01]  /*0010*/  S2R R16, SR_CTAID.Z ;  /* 0x0000000000107919 */ /* 0x000e620000002700 */
[----:B------:R-:W1:Y:S01]  /*0020*/  S2UR UR4, SR_CTAID.Y ;  /* 0x00000000000479c3 */ /* 0x000e620000002600 */
[----:B------:R-:W-:Y:S01]  /*0030*/  CS2R R6, SRZ ;  /* 0x0000000000067805 */ /* 0x000fe2000001ff00 */
[----:B------:R-:W-:Y:S01]  /*0040*/  ULDC.64 UR6, c[0x0][0x208] ;  /* 0x0000820000067ab9 */ /* 0x000fe20000000a00 */
[----:B------:R-:W2:Y:S01]  /*0050*/  S2R R2, SR_CTAID.X ;  /* 0x0000000000027919 */ /* 0x000ea20000002500 */
[----:B------:R-:W3:Y:S04]  /*0060*/  S2R R0, SR_TID.X ;  /* 0x0000000000007919 */ /* 0x000ee80000002100 */
[----:B------:R-:W1:Y:S08]  /*0070*/  LDC R3, c[0x0][0x10] ;  /* 0x00000400ff037b82 */ /* 0x000e700000000800 */
[----:B------:R-:W4:Y:S01]  /*0080*/  LDC.64 R8, c[0x0][0x210] ;  /* 0x00008400ff087b82 */ /* 0x000f220000000a00 */
[----:B-1----:R-:W-:-:S02]  /*0090*/  IMAD R16, R16, R3, UR4 ;  /* 0x0000000410107e24 */ /* 0x002fc4000f8e0203 */
[----:B--2---:R-:W-:Y:S02]  /*00a0*/  IMAD.SHL.U32 R2, R2, 0x10, RZ ;  /* 0x0000001002027824 */ /* 0x004fe400078e00ff */
[----:B------:R-:W-:Y:S02]  /*00b0*/  IMAD.SHL.U32 R16, R16, 0x40, RZ ;  /* 0x0000004010107824 */ /* 0x000fe400078e00ff */
[----:B---3--:R-:W-:Y:S01]  /*00c0*/  IMAD.SHL.U32 R3, R0, 0x4, RZ ;  /* 0x0000000400037824 */ /* 0x008fe200078e00ff */
[----:B------:R-:W-:-:S04]  /*00d0*/  SHF.R.U32.HI R17, RZ, 0x2, R0 ;  /* 0x00000002ff117819 */ /* 0x000fc80000011600 */
[----:B------:R-:W-:Y:S02]  /*00e0*/  LOP3.LUT R11, R2, 0xc, R3, 0xf8, !PT ;  /* 0x0000000c020b7812 */ /* 0x000fe400078ef803 */
[----:B------:R-:W-:Y:S02]  /*00f0*/  SGXT.U32 R17, R17, 0x5 ;  /* 0x000000051111781a */ /* 0x000fe40000000000 */
[----:B------:R-:W-:Y:S02]  /*0100*/  ISETP.GE.AND P0, PT, R11, 0x10, PT ;  /* 0x000000100b00780c */ /* 0x000fe40003f06270 */
[----:B------:R-:W-:Y:S02]  /*0110*/  LOP3.LUT R5, R16, R17, RZ, 0xfc, !PT ;  /* 0x0000001110057212 */ /* 0x000fe400078efcff */
[----:B------:R-:W-:Y:S02]  /*0120*/  LOP3.LUT R10, R16, 0x20, R17, 0xfe, !PT ;  /* 0x00000020100a7812 */ /* 0x000fe400078efe11 */
[C---:B------:R-:W-:Y:S01]  /*0130*/  ISETP.LT.AND P1, PT, R5.reuse, 0x60000, !P0 ;  /* 0x000600000500780c */ /* 0x040fe20004721270 */
[--C-:B------:R-:W-:Y:S01]  /*0140*/  IMAD R13, R5, 0x10, R11.reuse ;  /* 0x00000010050d7824 */ /* 0x100fe200078e020b */
[C---:B------:R-:W-:Y:S01]  /*0150*/  ISETP.LT.AND P0, PT, R10.reuse, 0x60000, !P0 ;  /* 0x000600000a00780c */ /* 0x040fe20004701270 */
[----:B------:R-:W-:Y:S01]  /*0160*/  IMAD R15, R10, 0x10, R11 ;  /* 0x000000100a0f7824 */ /* 0x000fe200078e020b */
[----:B------:R-:W-:Y:S01]  /*0170*/  CS2R R4, SRZ ;  /* 0x0000000000047805 */ /* 0x000fe2000001ff00 */
[----:B----4-:R-:W-:Y:S01]  /*0180*/  IMAD.WIDE R12, R13, 0x4, R8 ;  /* 0x000000040d0c7825 */ /* 0x010fe200078e0208 */
[----:B------:R-:W-:-:S03]  /*0190*/  CS2R R10, SRZ ;  /* 0x00000000000a7805 */ /* 0x000fc6000001ff00 */
[----:B------:R-:W-:Y:S01]  /*01a0*/  IMAD.WIDE R14, R15, 0x4, R8 ;  /* 0x000000040f0e7825 */ /* 0x000fe200078e0208 */
[----:B------:R-:W-:-:S03]  /*01b0*/  CS2R R8, SRZ ;  /* 0x0000000000087805 */ /* 0x000fc6000001ff00 */
[----:B------:R1:W2:Y:S04]  /*01c0*/  @P1 LDG.E.EL.128 R4, desc[UR6][R12.64] ;  /* 0x000000060c041981 */ /* 0x0002a8000c2e1d00 */
[----:B------:R-:W3:Y:S01]  /*01d0*/  @P0 LDG.E.EL.128 R8, desc[UR6][R14.64] ;  /* 0x000000060e080981 */ /* 0x000ee2000c2e1d00 */
[----:B------:R-:W4:Y:S01]  /*01e0*/  S2UR UR5, SR_CgaCtaId ;  /* 0x00000000000579c3 */ /* 0x000f220000008800 */
[----:B------:R-:W-:Y:S01]  /*01f0*/  IMAD.SHL.U32 R18, R0, 0x100, RZ ;  /* 0x0000010000127824 */ /* 0x000fe200078e00ff */
[----:B------:R-:W-:Y:S01]  /*0200*/  UMOV UR4, 0x400 ;  /* 0x0000040000047882 */ /* 0x000fe20000000000 */
[----:B-1----:R-:W-:-:S03]  /*0210*/  SHF.R.U32.HI R12, RZ, 0x2, R0 ;  /* 0x00000002ff0c7819 */ /* 0x002fc60000011600 */
[----:B------:R-:W-:Y:S02]  /*0220*/  LOP3.LUT R18, R18, 0x300, RZ, 0xc0, !PT ;  /* 0x0000030012127812 */ /* 0x000fe400078ec0ff */
[----:B------:R-:W-:Y:S02]  /*0230*/  LOP3.LUT R12, R12, 0x1c, RZ, 0xc0, !PT ;  /* 0x0000001c0c0c7812 */ /* 0x000fe400078ec0ff */
[C---:B------:R-:W-:Y:S02]  /*0240*/  LOP3.LUT R17, R18.reuse, R17, RZ, 0xfc, !PT ;  /* 0x0000001112117212 */ /* 0x040fe400078efcff */
[C---:B------:R-:W-:Y:S02]  /*0250*/  LOP3.LUT R20, R18.reuse, 0x40, RZ, 0xfc, !PT ;  /* 0x0000004012147812 */ /* 0x040fe400078efcff */
[C---:B------:R-:W-:Y:S02]  /*0260*/  LOP3.LUT R22, R18.reuse, 0x80, RZ, 0xfc, !PT ;  /* 0x0000008012167812 */ /* 0x040fe400078efcff */
[----:B------:R-:W-:-:S02]  /*0270*/  LOP3.LUT R24, R18, 0xc0, RZ, 0xfc, !PT ;  /* 0x000000c012187812 */ /* 0x000fc400078efcff */
[-C--:B------:R-:W-:Y:S02]  /*0280*/  LEA.HI R18, R18, R17.reuse, RZ, 0x1c ;  /* 0x0000001112127211 */ /* 0x080fe400078fe0ff */
[-C--:B------:R-:W-:Y:S02]  /*0290*/  LEA.HI R20, R20, R17.reuse, RZ, 0x1c ;  /* 0x0000001114147211 */ /* 0x080fe400078fe0ff */
[-C--:B------:R-:W-:Y:S01]  /*02a0*/  LEA.HI R22, R22, R17.reuse, RZ, 0x1c ;  /* 0x0000001116167211 */ /* 0x080fe200078fe0ff */
[----:B----4-:R-:W-:Y:S01]  /*02b0*/  UPRMT UR4, UR5, 0x654, UR4 ;  /* 0x0000065405047896 */ /* 0x010fe20008000004 */
[----:B------:R-:W-:Y:S02]  /*02c0*/  LEA.HI R24, R24, R17, RZ, 0x1c ;  /* 0x0000001118187211 */ /* 0x000fe400078fe0ff */
[----:B------:R-:W-:Y:S02]  /*02d0*/  LOP3.LUT R17, R3, 0x1fc, RZ, 0xc0, !PT ;  /* 0x000001fc03117812 */ /* 0x000fe400078ec0ff */
[----:B------:R-:W-:-:S02]  /*02e0*/  LOP3.LUT R3, R16, 0x3c, R3, 0xf8, !PT ;  /* 0x0000003c10037812 */ /* 0x000fc400078ef803 */
[----:B------:R-:W-:Y:S01]  /*02f0*/  LEA R19, R18, UR4, 0x2 ;  /* 0x0000000412137c11 */ /* 0x000fe2000f8e10ff */
[----:B------:R-:W-:Y:S01]  /*0300*/  IMAD.IADD R12, R17, 0x1, R12 ;  /* 0x00000001110c7824 */ /* 0x000fe200078e020c */
[----:B------:R-:W-:Y:S02]  /*0310*/  LEA R20, R20, UR4, 0x2 ;  /* 0x0000000414147c11 */ /* 0x000fe4000f8e10ff */
[----:B------:R-:W-:Y:S02]  /*0320*/  LEA R21, R22, UR4, 0x2 ;  /* 0x0000000416157c11 */ /* 0x000fe4000f8e10ff */
[----:B------:R-:W-:Y:S02]  /*0330*/  LEA R24, R24, UR4, 0x2 ;  /* 0x0000000418187c11 */ /* 0x000fe4000f8e10ff */
[----:B------:R-:W-:Y:S02]  /*0340*/  LEA R12, R12, UR4, 0x2 ;  /* 0x000000040c0c7c11 */ /* 0x000fe4000f8e10ff */
[----:B------:R-:W-:-:S02]  /*0350*/  SHF.R.U32.HI R0, RZ, 0x4, R0 ;  /* 0x00000004ff007819 */ /* 0x000fc40000011600 */
[----:B------:R-:W-:Y:S01]  /*0360*/  ISETP.GE.AND P0, PT, R3, 0x60000, PT ;  /* 0x000600000300780c */ /* 0x000fe20003f06270 */
[----:B--2---:R-:W-:Y:S04]  /*0370*/  STS [R19], R4 ;  /* 0x0000000413007388 */ /* 0x004fe80000000800 */
[----:B------:R1:W-:Y:S04]  /*0380*/  STS [R20+0x100], R5 ;  /* 0x0001000514007388 */ /* 0x0003e80000000800 */
[----:B------:R2:W-:Y:S04]  /*0390*/  STS [R21+0x200], R6 ;  /* 0x0002000615007388 */ /* 0x0005e80000000800 */
[----:B------:R4:W-:Y:S01]  /*03a0*/  STS [R24+0x300], R7 ;  /* 0x0003000718007388 */ /* 0x0009e20000000800 */
[----:B-1----:R-:W1:Y:S03]  /*03b0*/  LDC.64 R4, c[0x0][0x218] ;  /* 0x00008600ff047b82 */ /* 0x002e660000000a00 */
[----:B---3--:R-:W-:Y:S01]  /*03c0*/  STS [R19+0x80], R8 ;  /* 0x0000800813007388 */ /* 0x008fe20000000800 */
[----:B--2---:R-:W-:-:S03]  /*03d0*/  SHF.R.S32.HI R6, RZ, 0x1f, R3 ;  /* 0x0000001fff067819 */ /* 0x004fc60000011403 */
[----:B------:R-:W-:Y:S01]  /*03e0*/  STS [R20+0x180], R9 ;  /* 0x0001800914007388 */ /* 0x000fe20000000800 */
[----:B------:R-:W-:-:S03]  /*03f0*/  LEA.HI R6, R6, R3, RZ, 0x9 ;  /* 0x0000000306067211 */ /* 0x000fc600078f48ff */
[----:B------:R-:W-:Y:S01]  /*0400*/  STS [R21+0x280], R10 ;  /* 0x0002800a15007388 */ /* 0x000fe20000000800 */
[----:B----4-:R-:W-:Y:S01]  /*0410*/  SGXT.U32 R7, R0, 0x3 ;  /* 0x000000030007781a */ /* 0x010fe20000000000 */
[C---:B------:R-:W-:Y:S02]  /*0420*/  IMAD.SHL.U32 R0, R6.reuse, 0x10, RZ ;  /* 0x0000001006007824 */ /* 0x040fe400078e00ff */
[----:B------:R-:W-:Y:S01]  /*0430*/  STS [R24+0x380], R11 ;  /* 0x0003800b18007388 */ /* 0x000fe20000000800 */
[----:B------:R-:W-:Y:S02]  /*0440*/  LOP3.LUT R6, R6, 0xfffffe00, RZ, 0xc0, !PT ;  /* 0xfffffe0006067812 */ /* 0x000fe400078ec0ff */
[----:B------:R-:W-:Y:S01]  /*0450*/  LOP3.LUT R7, R2, R7, RZ, 0xfc, !PT ;  /* 0x0000000702077212 */ /* 0x000fe200078efcff */
[----:B------:R-:W-:Y:S01]  /*0460*/  BAR.SYNC.DEFER_BLOCKING 0x0 ;  /* 0x0000000000007b1d */ /* 0x000fe20000010000 */
[----:B------:R-:W-:Y:S02]  /*0470*/  LOP3.LUT R0, R0, 0xffffe000, RZ, 0xc0, !PT ;  /* 0xffffe00000007812 */ /* 0x000fe400078ec0ff */
[----:B------:R-:W-:-:S02]  /*0480*/  LOP3.LUT R2, R17, 0x200, RZ, 0xfc, !PT ;  /* 0x0000020011027812 */ /* 0x000fc400078efcff */
[----:B------:R-:W-:Y:S02]  /*0490*/  IADD3 R6, R0, R3, -R6 ;  /* 0x0000000300067210 */ /* 0x000fe40007ffe806 */
[C---:B------:R-:W-:Y:S02]  /*04a0*/  LOP3.LUT R0, R7.reuse, 0x8, RZ, 0xfc, !PT ;  /* 0x0000000807007812 */ /* 0x040fe400078efcff */
[----:B------:R-:W-:Y:S01]  /*04b0*/  SHF.R.U32.HI R2, RZ, 0x4, R2 ;  /* 0x00000004ff027819 */ /* 0x000fe20000011602 */
[C---:B------:R-:W-:Y:S01]  /*04c0*/  IMAD R3, R7.reuse, 0x200, R6 ;  /* 0x0000020007037824 */ /* 0x040fe200078e0206 */
[----:B------:R-:W-:Y:S02]  /*04d0*/  ISETP.LT.AND P1, PT, R7, 0x10, !P0 ;  /* 0x000000100700780c */ /* 0x000fe40004721270 */
[----:B------:R-:W-:Y:S02]  /*04e0*/  ISETP.LT.AND P0, PT, R0, 0x10, !P0 ;  /* 0x000000100000780c */ /* 0x000fe40004701270 */
[----:B------:R-:W-:-:S05]  /*04f0*/  LOP3.LUT R2, R2, 0x3c, RZ, 0xc0, !PT ;  /* 0x0000003c02027812 */ /* 0x000fca00078ec0ff */
[----:B------:R-:W-:Y:S02]  /*0500*/  IMAD.IADD R17, R17, 0x1, R2 ;  /* 0x0000000111117824 */ /* 0x000fe400078e0202 */
[----:B-1----:R-:W-:Y:S01]  /*0510*/  IMAD.WIDE R2, R3, 0x4, R4 ;  /* 0x0000000403027825 */ /* 0x002fe200078e0204 */
[----:B------:R-:W1:Y:S02]  /*0520*/  LDS.128 R12, [R12] ;  /* 0x000000000c0c7984 */ /* 0x000e640000000c00 */
[----:B------:R-:W-:Y:S02]  /*0530*/  LEA R17, R17, UR4, 0x2 ;  /* 0x0000000411117c11 */ /* 0x000fe4000f8e10ff */
[----:B-1----:R1:W-:Y:S01]  /*0540*/  @P1 STG.E.128 desc[UR6][R2.64], R12 ;  /* 0x0000000c02001986 */ /* 0x0023e2000c101d06 */
[----:B------:R-:W-:Y:S05]  /*0550*/  @!P0 EXIT ;  /* 0x000000000000894d */ /* 0x000fea0003800000 */
[----:B------:R-:W0:Y:S01]  /*0560*/  LDS.128 R16, [R17+0x800] ;  /* 0x0008000011107984 */ /* 0x000e220000000c00 */
[----:B-1----:R-:W-:-:S04]  /*0570*/  IMAD R3, R0, 0x200, R6 ;  /* 0x0000020000037824 */ /* 0x002fc800078e0206 */
[----:B------:R-:W-:-:S05]  /*0580*/  IMAD.WIDE R4, R3, 0x4, R4 ;  /* 0x0000000403047825 */ /* 0x000fca00078e0204 */
[----:B0-----:R-:W-:Y:S01]  /*0590*/  STG.E.128 desc[UR6][R4.64], R16 ;  /* 0x0000001004007986 */ /* 0x001fe2000c101d06 */
[----:B------:R-:W-:Y:S05]  /*05a0*/  EXIT ;  /* 0x000000000000794d */ /* 0x000fea0003800000 */
.L_x_0:
[----:B------:R-:W-:-:S00]  /*05b0*/  BRA `(.L_x_0) ;  /* 0xfffffffc00fc7947 */ /* 0x000fc0000383ffff */
[----:B------:R-:W-:-:S00]  /*05c0*/  NOP ;  /* 0x0000000000007918 */ /* 0x000fc00000000000 */
        /* <DEDUP_REMOVED lines=11> */
.L_x_1:


//--------------------- .nv.shared.triton_poi_fused_11 --------------------------
	.section	.nv.shared.triton_poi_fused_11,"aw",@nobits
	.sectionflags	@""
	.align	16
	.zero		1024


//--------------------- .nv.constant0.triton_poi_fused_11 --------------------------
	.section	.nv.constant0.triton_poi_fused_11,"a",@progbits
	.sectionflags	@""
	.align	4
.nv.constant0.triton_poi_fused_11:
	.zero		552
